//
// Generated by NVIDIA NVVM Compiler
//
// Compiler Build ID: CL-36424714
// Cuda compilation tools, release 13.0, V13.0.88
// Based on NVVM 20.0.0
//

.version 9.0
.target sm_100
.address_size 64

	// .globl	_Z4testPiiPjjPyyPtPffPddP7__half2S5_

.visible .entry _Z4testPiiPjjPyyPtPffPddP7__half2S5_(
	.param .u64 .ptr .align 1 _Z4testPiiPjjPyyPtPffPddP7__half2S5__param_0,
	.param .u32 _Z4testPiiPjjPyyPtPffPddP7__half2S5__param_1,
	.param .u64 .ptr .align 1 _Z4testPiiPjjPyyPtPffPddP7__half2S5__param_2,
	.param .u32 _Z4testPiiPjjPyyPtPffPddP7__half2S5__param_3,
	.param .u64 .ptr .align 1 _Z4testPiiPjjPyyPtPffPddP7__half2S5__param_4,
	.param .u64 _Z4testPiiPjjPyyPtPffPddP7__half2S5__param_5,
	.param .u64 .ptr .align 1 _Z4testPiiPjjPyyPtPffPddP7__half2S5__param_6,
	.param .u64 .ptr .align 1 _Z4testPiiPjjPyyPtPffPddP7__half2S5__param_7,
	.param .f32 _Z4testPiiPjjPyyPtPffPddP7__half2S5__param_8,
	.param .u64 .ptr .align 1 _Z4testPiiPjjPyyPtPffPddP7__half2S5__param_9,
	.param .f64 _Z4testPiiPjjPyyPtPffPddP7__half2S5__param_10,
	.param .u64 .ptr .align 1 _Z4testPiiPjjPyyPtPffPddP7__half2S5__param_11,
	.param .align 4 .b8 _Z4testPiiPjjPyyPtPffPddP7__half2S5__param_12[4]
)
{
	.reg .b32 	%r<7>;
	.reg .b32 	%f<3>;
	.reg .b64 	%rd<14>;
	.reg .b64 	%fd<3>;

	ld.param.u64 	%rd2, [_Z4testPiiPjjPyyPtPffPddP7__half2S5__param_0];
	ld.param.u32 	%r3, [_Z4testPiiPjjPyyPtPffPddP7__half2S5__param_1];
	ld.param.u64 	%rd3, [_Z4testPiiPjjPyyPtPffPddP7__half2S5__param_2];
	ld.param.u32 	%r4, [_Z4testPiiPjjPyyPtPffPddP7__half2S5__param_3];
	ld.param.u64 	%rd4, [_Z4testPiiPjjPyyPtPffPddP7__half2S5__param_4];
	ld.param.u64 	%rd5, [_Z4testPiiPjjPyyPtPffPddP7__half2S5__param_5];
	ld.param.u64 	%rd6, [_Z4testPiiPjjPyyPtPffPddP7__half2S5__param_7];
	ld.param.f32 	%f1, [_Z4testPiiPjjPyyPtPffPddP7__half2S5__param_8];
	ld.param.u64 	%rd7, [_Z4testPiiPjjPyyPtPffPddP7__half2S5__param_9];
	ld.param.f64 	%fd1, [_Z4testPiiPjjPyyPtPffPddP7__half2S5__param_10];
	ld.param.u64 	%rd1, [_Z4testPiiPjjPyyPtPffPddP7__half2S5__param_11];
	cvta.to.global.u64 	%rd8, %rd7;
	cvta.to.global.u64 	%rd9, %rd6;
	cvta.to.global.u64 	%rd10, %rd4;
	cvta.to.global.u64 	%rd11, %rd3;
	cvta.to.global.u64 	%rd12, %rd2;
	atom.global.add.u32 	%r5, [%rd12], %r3;
	atom.global.add.u32 	%r6, [%rd11], %r4;
	atom.global.add.u64 	%rd13, [%rd10], %rd5;
	atom.global.add.f32 	%f2, [%rd9], %f1;
	atom.global.add.f64 	%fd2, [%rd8], %fd1;
	ld.param.u32 	%r2, [_Z4testPiiPjjPyyPtPffPddP7__half2S5__param_12];
	// begin inline asm
	{ atom.add.noftz.f16x2 %r1,[%rd1],%r2; }

	// end inline asm
	ret;

}


// ===== COMPILED SASS (sm_100) =====

	.target	sm_100

	.elftype	@"ET_EXEC"


//--------------------- .note.nv.tkinfo           --------------------------
	.section	.note.nv.tkinfo,"",@"SHT_NOTE"
	.sectionflags	@"SHF_NOTE_NV_TKINFO"
	.tkinfo
        /*0018*/ 	.word	0x00000002
        /*0030*/ 	.string	""
        /*0030*/ 	.string	"ptxas"
        /*0030*/ 	.string	"Cuda compilation tools, release 13.0, V13.0.88"
        /*0030*/ 	.string	"Build cuda_13.0.r13.0/compiler.36424714_0"
        /*0030*/ 	.string	"-arch sm_100 -m 64 "



//--------------------- .note.nv.cuinfo           --------------------------
	.section	.note.nv.cuinfo,"",@"SHT_NOTE"
	.sectionflags	@"SHF_NOTE_NV_CUINFO"
        /*0018*/ 	.short	0x0002
        /*001a*/ 	.short	0x0064
        /*001c*/ 	.short	0x0082
	.zero		2


//--------------------- .nv.info                  --------------------------
	.section	.nv.info,"",@"SHT_CUDA_INFO"
	.align	4


	//----- nvinfo : EIATTR_REGCOUNT
	.align		4
        /*0000*/ 	.byte	0x04, 0x2f
        /*0002*/ 	.short	(.L_1 - .L_0)
	.align		4
.L_0:
        /*0004*/ 	.word	index@(_Z4testPiiPjjPyyPtPffPddP7__half2S5_)
        /*0008*/ 	.word	0x0000001c


	//----- nvinfo : EIATTR_FRAME_SIZE
	.align		4
.L_1:
        /*000c*/ 	.byte	0x04, 0x11
        /*000e*/ 	.short	(.L_3 - .L_2)
	.align		4
.L_2:
        /*0010*/ 	.word	index@(_Z4testPiiPjjPyyPtPffPddP7__half2S5_)
        /*0014*/ 	.word	0x00000000


	//----- nvinfo : EIATTR_MIN_STACK_SIZE
	.align		4
.L_3:
        /*0018*/ 	.byte	0x04, 0x12
        /*001a*/ 	.short	(.L_5 - .L_4)
	.align		4
.L_4:
        /*001c*/ 	.word	index@(_Z4testPiiPjjPyyPtPffPddP7__half2S5_)
        /*0020*/ 	.word	0x00000000
.L_5:


//--------------------- .nv.compat                --------------------------
	.section	.nv.compat,"",@"SHT_CUDA_COMPAT_INFO"
	.align	4
        /*0000*/ 	.byte	0x02, 0x09, 0x00, 0x00, 0x02, 0x02, 0x01, 0x00, 0x02, 0x05, 0x05, 0x00, 0x03, 0x07, 0x01, 0x01
        /*0010*/ 	.byte	0x02, 0x03, 0x00, 0x00, 0x02, 0x06, 0x01, 0x00, 0x04, 0x0b, 0x08, 0x00, 0x09, 0x00, 0x00, 0x00
        /*0020*/ 	.byte	0x00, 0x00, 0x00, 0x00


//--------------------- .nv.info._Z4testPiiPjjPyyPtPffPddP7__half2S5_ --------------------------
	.section	.nv.info._Z4testPiiPjjPyyPtPffPddP7__half2S5_,"",@"SHT_CUDA_INFO"
	.sectionflags	@""
	.align	4


	//----- nvinfo : EIATTR_CUDA_API_VERSION
	.align		4
        /*0000*/ 	.byte	0x04, 0x37
        /*0002*/ 	.short	(.L_7 - .L_6)
.L_6:
        /*0004*/ 	.word	0x00000082


	//----- nvinfo : EIATTR_KPARAM_INFO
	.align		4
.L_7:
        /*0008*/ 	.byte	0x04, 0x17
        /*000a*/ 	.short	(.L_9 - .L_8)
.L_8:
        /*000c*/ 	.word	0x00000000
        /*0010*/ 	.short	0x000c
        /*0012*/ 	.short	0x0060
        /*0014*/ 	.byte	0x00, 0xf0, 0x11, 0x00


	//----- nvinfo : EIATTR_KPARAM_INFO
	.align		4
.L_9:
        /*0018*/ 	.byte	0x04, 0x17
        /*001a*/ 	.short	(.L_11 - .L_10)
.L_10:
        /*001c*/ 	.word	0x00000000
        /*0020*/ 	.short	0x000b
        /*0022*/ 	.short	0x0058
        /*0024*/ 	.byte	0x00, 0xf5, 0x21, 0x00


	//----- nvinfo : EIATTR_KPARAM_INFO
	.align		4
.L_11:
        /*0028*/ 	.byte	0x04, 0x17
        /*002a*/ 	.short	(.L_13 - .L_12)
.L_12:
        /*002c*/ 	.word	0x00000000
        /*0030*/ 	.short	0x000a
        /*0032*/ 	.short	0x0050
        /*0034*/ 	.byte	0x00, 0xf0, 0x21, 0x00


	//----- nvinfo : EIATTR_KPARAM_INFO
	.align		4
.L_13:
        /*0038*/ 	.byte	0x04, 0x17
        /*003a*/ 	.short	(.L_15 - .L_14)
.L_14:
        /*003c*/ 	.word	0x00000000
        /*0040*/ 	.short	0x0009
        /*0042*/ 	.short	0x0048
        /*0044*/ 	.byte	0x00, 0xf5, 0x21, 0x00


	//----- nvinfo : EIATTR_KPARAM_INFO
	.align		4
.L_15:
        /*0048*/ 	.byte	0x04, 0x17
        /*004a*/ 	.short	(.L_17 - .L_16)
.L_16:
        /*004c*/ 	.word	0x00000000
        /*0050*/ 	.short	0x0008
        /*0052*/ 	.short	0x0040
        /*0054*/ 	.byte	0x00, 0xf0, 0x11, 0x00


	//----- nvinfo : EIATTR_KPARAM_INFO
	.align		4
.L_17:
        /*0058*/ 	.byte	0x04, 0x17
        /*005a*/ 	.short	(.L_19 - .L_18)
.L_18:
        /*005c*/ 	.word	0x00000000
        /*0060*/ 	.short	0x0007
        /*0062*/ 	.short	0x0038
        /*0064*/ 	.byte	0x00, 0xf5, 0x21, 0x00


	//----- nvinfo : EIATTR_KPARAM_INFO
	.align		4
.L_19:
        /*0068*/ 	.byte	0x04, 0x17
        /*006a*/ 	.short	(.L_21 - .L_20)
.L_20:
        /*006c*/ 	.word	0x00000000
        /*0070*/ 	.short	0x0006
        /*0072*/ 	.short	0x0030
        /*0074*/ 	.byte	0x00, 0xf5, 0x21, 0x00


	//----- nvinfo : EIATTR_KPARAM_INFO
	.align		4
.L_21:
        /*0078*/ 	.byte	0x04, 0x17
        /*007a*/ 	.short	(.L_23 - .L_22)
.L_22:
        /*007c*/ 	.word	0x00000000
        /*0080*/ 	.short	0x0005
        /*0082*/ 	.short	0x0028
        /*0084*/ 	.byte	0x00, 0xf0, 0x21, 0x00


	//----- nvinfo : EIATTR_KPARAM_INFO
	.align		4
.L_23:
        /*0088*/ 	.byte	0x04, 0x17
        /*008a*/ 	.short	(.L_25 - .L_24)
.L_24:
        /*008c*/ 	.word	0x00000000
        /*0090*/ 	.short	0x0004
        /*0092*/ 	.short	0x0020
        /*0094*/ 	.byte	0x00, 0xf5, 0x21, 0x00


	//----- nvinfo : EIATTR_KPARAM_INFO
	.align		4
.L_25:
        /*0098*/ 	.byte	0x04, 0x17
        /*009a*/ 	.short	(.L_27 - .L_26)
.L_26:
        /*009c*/ 	.word	0x00000000
        /*00a0*/ 	.short	0x0003
        /*00a2*/ 	.short	0x0018
        /*00a4*/ 	.byte	0x00, 0xf0, 0x11, 0x00


	//----- nvinfo : EIATTR_KPARAM_INFO
	.align		4
.L_27:
        /*00a8*/ 	.byte	0x04, 0x17
        /*00aa*/ 	.short	(.L_29 - .L_28)
.L_28:
        /*00ac*/ 	.word	0x00000000
        /*00b0*/ 	.short	0x0002
        /*00b2*/ 	.short	0x0010
        /*00b4*/ 	.byte	0x00, 0xf5, 0x21, 0x00


	//----- nvinfo : EIATTR_KPARAM_INFO
	.align		4
.L_29:
        /*00b8*/ 	.byte	0x04, 0x17
        /*00ba*/ 	.short	(.L_31 - .L_30)
.L_30:
        /*00bc*/ 	.word	0x00000000
        /*00c0*/ 	.short	0x0001
        /*00c2*/ 	.short	0x0008
        /*00c4*/ 	.byte	0x00, 0xf0, 0x11, 0x00


	//----- nvinfo : EIATTR_KPARAM_INFO
	.align		4
.L_31:
        /*00c8*/ 	.byte	0x04, 0x17
        /*00ca*/ 	.short	(.L_33 - .L_32)
.L_32:
        /*00cc*/ 	.word	0x00000000
        /*00d0*/ 	.short	0x0000
        /*00d2*/ 	.short	0x0000
        /*00d4*/ 	.byte	0x00, 0xf5, 0x21, 0x00


	//----- nvinfo : EIATTR_SPARSE_MMA_MASK
	.align		4
.L_33:
        /*00d8*/ 	.byte	0x03, 0x50
        /*00da*/ 	.short	0x0000


	//----- nvinfo : EIATTR_MAXREG_COUNT
	.align		4
        /*00dc*/ 	.byte	0x03, 0x1b
        /*00de*/ 	.short	0x00ff


	//----- nvinfo : EIATTR_MERCURY_ISA_VERSION
	.align		4
        /*00e0*/ 	.byte	0x03, 0x5f
        /*00e2*/ 	.short	0x0101


	//----- nvinfo : EIATTR_INT_WARP_WIDE_INSTR_OFFSETS
	.align		4
        /*00e4*/ 	.byte	0x04, 0x31
        /*00e6*/ 	.short	(.L_35 - .L_34)


	//   ....[0]....
.L_34:
        /*00e8*/ 	.word	0x00000040


	//----- nvinfo : EIATTR_VRC_CTA_INIT_COUNT
	.align		4
.L_35:
        /*00ec*/ 	.byte	0x02, 0x4a
	.zero		1
	.zero		1


	//----- nvinfo : EIATTR_EXIT_INSTR_OFFSETS
	.align		4
        /*00f0*/ 	.byte	0x04, 0x1c
        /*00f2*/ 	.short	(.L_37 - .L_36)


	//   ....[0]....
.L_36:
        /*00f4*/ 	.word	0x00000200


	//   ....[1]....
        /*00f8*/ 	.word	0x000002b0


	//   ....[2]....
        /*00fc*/ 	.word	0x00000300


	//----- nvinfo : EIATTR_CRS_STACK_SIZE
	.align		4
.L_37:
        /*0100*/ 	.byte	0x04, 0x1e
        /*0102*/ 	.short	(.L_39 - .L_38)
.L_38:
        /*0104*/ 	.word	0x00000000


	//----- nvinfo : EIATTR_CBANK_PARAM_SIZE
	.align		4
.L_39:
        /*0108*/ 	.byte	0x03, 0x19
        /*010a*/ 	.short	0x0064


	//----- nvinfo : EIATTR_PARAM_CBANK
	.align		4
        /*010c*/ 	.byte	0x04, 0x0a
        /*010e*/ 	.short	(.L_41 - .L_40)
	.align		4
.L_40:
        /*0110*/ 	.word	index@(.nv.constant0._Z4testPiiPjjPyyPtPffPddP7__half2S5_)
        /*0114*/ 	.short	0x0380
        /*0116*/ 	.short	0x0064


	//----- nvinfo : EIATTR_SW_WAR
	.align		4
.L_41:
        /*0118*/ 	.byte	0x04, 0x36
        /*011a*/ 	.short	(.L_43 - .L_42)
.L_42:
        /*011c*/ 	.word	0x00000008
.L_43:


//--------------------- .nv.callgraph             --------------------------
	.section	.nv.callgraph,"",@"SHT_CUDA_CALLGRAPH"
	.align	4
	.sectionentsize	8
	.align		4
        /*0000*/ 	.word	0x00000000
	.align		4
        /*0004*/ 	.word	0xffffffff
	.align		4
        /*0008*/ 	.word	0x00000000
	.align		4
        /*000c*/ 	.word	0xfffffffe
	.align		4
        /*0010*/ 	.word	0x00000000
	.align		4
        /*0014*/ 	.word	0xfffffffd
	.align		4
        /*0018*/ 	.word	0x00000000
	.align		4
        /*001c*/ 	.word	0xfffffffc


//--------------------- .text._Z4testPiiPjjPyyPtPffPddP7__half2S5_ --------------------------
	.section	.text._Z4testPiiPjjPyyPtPffPddP7__half2S5_,"ax",@progbits
	.align	128
        .global         _Z4testPiiPjjPyyPtPffPddP7__half2S5_
        .type           _Z4testPiiPjjPyyPtPffPddP7__half2S5_,@function
        .size           _Z4testPiiPjjPyyPtPffPddP7__half2S5_,(.L_x_3 - _Z4testPiiPjjPyyPtPffPddP7__half2S5_)
        .other          _Z4testPiiPjjPyyPtPffPddP7__half2S5_,@"STO_CUDA_ENTRY STV_DEFAULT"
_Z4testPiiPjjPyyPtPffPddP7__half2S5_:
.text._Z4testPiiPjjPyyPtPffPddP7__half2S5_:
[----:B------:R-:W-:Y:S01]  /*0000*/  LDC R1, c[0x0][0x37c] ;  /* 0x0000df00ff017b82 */ /* 0x000fe20000000800 */
[----:B------:R-:W0:Y:S01]  /*0010*/  S2R R0, SR_LANEID ;  /* 0x0000000000007919 */ /* 0x000e220000000000 */
[----:B------:R-:W1:Y:S06]  /*0020*/  LDCU.64 UR8, c[0x0][0x3a8] ;  /* 0x00007500ff0877ac */ /* 0x000e6c0008000a00 */
[----:B------:R-:W2:Y:S01]  /*0030*/  LDC R19, c[0x0][0x388] ;  /* 0x0000e200ff137b82 */ /* 0x000ea20000000800 */
[----:B------:R-:W-:Y:S01]  /*0040*/  VOTEU.ANY UR4, UPT, PT ;  /* 0x0000000000047886 */ /* 0x000fe200038e0100 */
[----:B------:R-:W3:Y:S06]  /*0050*/  LDCU.64 UR10, c[0x0][0x358] ;  /* 0x00006b00ff0a77ac */ /* 0x000eec0008000a00 */
[----:B------:R-:W4:Y:S01]  /*0060*/  LDC R21, c[0x0][0x398] ;  /* 0x0000e600ff157b82 */ /* 0x000f220000000800 */
[----:B------:R-:W-:-:S02]  /*0070*/  UFLO.U32 UR6, UR4 ;  /* 0x00000004000672bd */ /* 0x000fc400080e0000 */
[----:B------:R-:W-:-:S05]  /*0080*/  UPOPC UR7, UR4 ;  /* 0x00000004000772bf */ /* 0x000fca0008000000 */
[----:B------:R-:W3:Y:S01]  /*0090*/  LDC.64 R4, c[0x0][0x380] ;  /* 0x0000e000ff047b82 */ /* 0x000ee20000000a00 */
[----:B-1----:R-:W-:-:S06]  /*00a0*/  UIMAD.WIDE.U32 UR4, UR7, UR8, URZ ;  /* 0x00000008070472a5 */ /* 0x002fcc000f8e00ff */
[----:B------:R-:W-:Y:S01]  /*00b0*/  MOV R17, UR5 ;  /* 0x0000000500117c02 */ /* 0x000fe20008000f00 */
[----:B------:R-:W1:Y:S01]  /*00c0*/  LDC.64 R6, c[0x0][0x390] ;  /* 0x0000e400ff067b82 */ /* 0x000e620000000a00 */
[----:B--2---:R-:W-:Y:S01]  /*00d0*/  IMAD R19, R19, UR7, RZ ;  /* 0x0000000713137c24 */ /* 0x004fe2000f8e02ff */
[----:B------:R-:W-:Y:S02]  /*00e0*/  MOV R16, UR4 ;  /* 0x0000000400107c02 */ /* 0x000fe40008000f00 */
[----:B0-----:R-:W-:Y:S01]  /*00f0*/  ISETP.EQ.U32.AND P0, PT, R0, UR6, PT ;  /* 0x0000000600007c0c */ /* 0x001fe2000bf02070 */
[----:B------:R-:W-:-:S03]  /*0100*/  UIMAD UR6, UR7, UR9, UR5 ;  /* 0x00000009070672a4 */ /* 0x000fc6000f8e0205 */
[----:B------:R-:W0:Y:S01]  /*0110*/  LDC.64 R8, c[0x0][0x3a0] ;  /* 0x0000e800ff087b82 */ /* 0x000e220000000a00 */
[----:B----4-:R-:W-:Y:S02]  /*0120*/  IMAD R21, R21, UR7, RZ ;  /* 0x0000000715157c24 */ /* 0x010fe4000f8e02ff */
[----:B------:R-:W-:-:S05]  /*0130*/  MOV R17, UR6 ;  /* 0x0000000600117c02 */ /* 0x000fca0008000f00 */
[----:B------:R-:W2:Y:S01]  /*0140*/  LDC R23, c[0x0][0x3c0] ;  /* 0x0000f000ff177b82 */ /* 0x000ea20000000800 */
[----:B---3--:R3:W-:Y:S07]  /*0150*/  @P0 REDG.E.ADD.STRONG.GPU desc[UR10][R4.64], R19 ;  /* 0x000000130400098e */ /* 0x0087ee000c12e10a */
[----:B------:R-:W2:Y:S01]  /*0160*/  LDC.64 R10, c[0x0][0x3b8] ;  /* 0x0000ee00ff0a7b82 */ /* 0x000ea20000000a00 */
[----:B-1----:R3:W-:Y:S07]  /*0170*/  @P0 REDG.E.ADD.STRONG.GPU desc[UR10][R6.64], R21 ;  /* 0x000000150600098e */ /* 0x0027ee000c12e10a */
[----:B------:R-:W1:Y:S01]  /*0180*/  LDC.64 R12, c[0x0][0x3c8] ;  /* 0x0000f200ff0c7b82 */ /* 0x000e620000000a00 */
[----:B0-----:R3:W-:Y:S07]  /*0190*/  @P0 REDG.E.ADD.64.STRONG.GPU desc[UR10][R8.64], R16 ;  /* 0x000000100800098e */ /* 0x0017ee000c12e50a */
[----:B------:R-:W1:Y:S08]  /*01a0*/  LDC.64 R14, c[0x0][0x3d0] ;  /* 0x0000f400ff0e7b82 */ /* 0x000e700000000a00 */
[----:B------:R-:W0:Y:S01]  /*01b0*/  LDC R25, c[0x0][0x3e0] ;  /* 0x0000f800ff197b82 */ /* 0x000e220000000800 */
[----:B--2---:R3:W-:Y:S07]  /*01c0*/  REDG.E.ADD.F32.FTZ.RN.STRONG.GPU desc[UR10][R10.64], R23 ;  /* 0x000000170a0079a6 */ /* 0x0047ee000c12f30a */
[----:B------:R-:W0:Y:S01]  /*01d0*/  LDC.64 R2, c[0x0][0x3d8] ;  /* 0x0000f600ff027b82 */ /* 0x000e220000000a00 */
[----:B-1----:R3:W-:Y:S04]  /*01e0*/  REDG.E.ADD.F64.RN.STRONG.GPU desc[UR10][R12.64], R14 ;  /* 0x0000000e0c0079a6 */ /* 0x0027e8000c12ff0a */
[----:B0-----:R0:W-:Y:S02]  /*01f0*/  ATOM.E.ADD.F16x2.RN.STRONG.GPU P0, RZ, desc[UR10][R2.64], R25 ;  /* 0x8000001902ff79a2 */ /* 0x0011e4000c10e10a */
[----:B0--3--:R-:W-:Y:S05]  /*0200*/  @P0 EXIT ;  /* 0x000000000000094d */ /* 0x009fea0003800000 */
[----:B------:R-:W0:Y:S02]  /*0210*/  QSPC.E.S P0, RZ, [R2] ;  /* 0x0000000002ff73aa */ /* 0x000e240000000500 */
[----:B0-----:R-:W-:Y:S05]  /*0220*/  @!P0 BRA `(.L_x_0) ;  /* 0x0000000000248947 */ /* 0x001fea0003800000 */
[----:B------:R-:W0:Y:S01]  /*0230*/  LDC R0, c[0x0][0x3e0] ;  /* 0x0000f800ff007b82 */ /* 0x000e220000000800 */
[----:B------:R-:W1:Y:S02]  /*0240*/  LDCU UR4, c[0x0][0x3d8] ;  /* 0x00007b00ff0477ac */ /* 0x000e640008000800 */
[----:B-1----:R-:W-:-:S05]  /*0250*/  UMOV UR4, UR4 ;  /* 0x0000000400047c82 */ /* 0x002fca0008000000 */
.L_x_1:
[----:B------:R-:W0:Y:S01]  /*0260*/  LDS R2, [UR4] ;  /* 0x00000004ff027984 */ /* 0x000e220008000800 */
[----:B------:R-:W-:Y:S01]  /*0270*/  MOV R4, UR4 ;  /* 0x0000000400047c02 */ /* 0x000fe20008000f00 */
[----:B0-----:R-:W-:-:S05]  /*0280*/  HFMA2 R3, R2, 1, 1, R0 ;  /* 0x3c003c0002037831 */ /* 0x001fca0000000000 */
[----:B------:R-:W0:Y:S02]  /*0290*/  ATOMS.CAST.SPIN P0, [R4], R2, R3 ;  /* 0x000000020400758d */ /* 0x000e240001800003 */
[----:B0-----:R-:W-:Y:S05]  /*02a0*/  @!P0 BRA `(.L_x_1) ;  /* 0xfffffffc00ec8947 */ /* 0x001fea000383ffff */
[----:B------:R-:W-:Y:S05]  /*02b0*/  EXIT ;  /* 0x000000000000794d */ /* 0x000fea0003800000 */
.L_x_0:
[----:B------:R-:W2:Y:S01]  /*02c0*/  LD.E R0, desc[UR10][R2.64] ;  /* 0x0000000a02007980 */ /* 0x000ea2000c101900 */
[----:B------:R-:W2:Y:S02]  /*02d0*/  LDCU UR4, c[0x0][0x3e0] ;  /* 0x00007c00ff0477ac */ /* 0x000ea40008000800 */
[----:B--2---:R-:W-:-:S05]  /*02e0*/  IADD3 R5, PT, PT, R0, UR4, RZ ;  /* 0x0000000400057c10 */ /* 0x004fca000fffe0ff */
[----:B------:R-:W-:Y:S01]  /*02f0*/  ST.E desc[UR10][R2.64], R5 ;  /* 0x0000000502007985 */ /* 0x000fe2000c10190a */
[----:B------:R-:W-:Y:S05]  /*0300*/  EXIT ;  /* 0x000000000000794d */ /* 0x000fea0003800000 */
.L_x_2:
[----:B------:R-:W-:-:S00]  /*0310*/  BRA `(.L_x_2) ;  /* 0xfffffffc00fc7947 */ /* 0x000fc0000383ffff */
[----:B------:R-:W-:-:S00]  /*0320*/  NOP ;  /* 0x0000000000007918 */ /* 0x000fc00000000000 */
        /* <DEDUP_REMOVED lines=13> */
.L_x_3:


//--------------------- .nv.shared.reserved.0     --------------------------
	.section	.nv.shared.reserved.0,"aw",@nobits
	.weak		__nv_reservedSMEM_offset_0_alias
	.size		__nv_reservedSMEM_offset_0_alias, 0, 64
	.other		__nv_reservedSMEM_offset_0_alias,@"STO_CUDA_RESERVED_SHARED STV_DEFAULT"
__nv_reservedSMEM_offset_0_alias:
	.zero		0
	.zero		64


//--------------------- .nv.constant0._Z4testPiiPjjPyyPtPffPddP7__half2S5_ --------------------------
	.section	.nv.constant0._Z4testPiiPjjPyyPtPffPddP7__half2S5_,"a",@progbits
	.sectionflags	@""
	.align	4
.nv.constant0._Z4testPiiPjjPyyPtPffPddP7__half2S5_:
	.zero		996


//--------------------- SYMBOLS --------------------------

	.type		.nv.reservedSmem.offset0,@object
	.size		.nv.reservedSmem.offset0,0x4
